//
// Generated by NVIDIA NVVM Compiler
//
// Compiler Build ID: CL-36424714
// Cuda compilation tools, release 13.0, V13.0.88
// Based on NVVM 20.0.0
//

.version 9.0
.target sm_100
.address_size 64

	// .globl	_Z12JacobiKernelPfS_
.global .align 4 .b8 __cudart_i2opi_f[24] = {65, 144, 67, 60, 153, 149, 98, 219, 192, 221, 52, 245, 209, 87, 39, 252, 41, 21, 68, 78, 110, 131, 249, 162};

.visible .entry _Z12JacobiKernelPfS_(
	.param .u64 .ptr .align 1 _Z12JacobiKernelPfS__param_0,
	.param .u64 .ptr .align 1 _Z12JacobiKernelPfS__param_1
)
{
	.local .align 4 .b8 	__local_depot0[28];
	.reg .b64 	%SP;
	.reg .b64 	%SPL;
	.reg .pred 	%p<16>;
	.reg .b32 	%r<51>;
	.reg .b32 	%f<70>;
	.reg .b64 	%rd<34>;
	.reg .b64 	%fd<3>;

	mov.u64 	%SPL, __local_depot0;
	ld.param.u64 	%rd11, [_Z12JacobiKernelPfS__param_0];
	ld.param.u64 	%rd12, [_Z12JacobiKernelPfS__param_1];
	cvta.to.global.u64 	%rd1, %rd12;
	add.u64 	%rd2, %SPL, 0;
	mov.u32 	%r18, %ctaid.y;
	mov.u32 	%r19, %ntid.y;
	mov.u32 	%r20, %tid.y;
	mad.lo.s32 	%r1, %r18, %r19, %r20;
	mov.u32 	%r21, %ctaid.x;
	mov.u32 	%r22, %ntid.x;
	mov.u32 	%r23, %tid.x;
	mad.lo.s32 	%r2, %r21, %r22, %r23;
	setp.gt.u32 	%p1, %r1, 99;
	setp.gt.s32 	%p2, %r2, 99;
	or.pred  	%p3, %p1, %p2;
	@%p3 bra 	$L__BB0_20;
	add.s32 	%r24, %r1, 1;
	cvt.rn.f32.u32 	%f20, %r24;
	mul.f32 	%f1, %f20, 0f3C2237C3;
	setp.ne.s32 	%p4, %r1, 99;
	mul.lo.s32 	%r3, %r1, 100;
	cvt.u64.u32 	%rd14, %r3;
	cvt.s64.s32 	%rd15, %r2;
	add.s64 	%rd16, %rd15, %rd14;
	shl.b64 	%rd17, %rd16, 2;
	add.s64 	%rd3, %rd1, %rd17;
	@%p4 bra 	$L__BB0_3;
	add.s32 	%r25, %r2, 1;
	cvt.rn.f32.s32 	%f22, %r25;
	mul.f32 	%f23, %f22, 0f3C2237C3;
	mul.f32 	%f24, %f23, 0f3E800000;
	sqrt.rn.f32 	%f65, %f24;
	bra.uni 	$L__BB0_4;
$L__BB0_3:
	ld.global.f32 	%f65, [%rd3+400];
	setp.eq.s32 	%p5, %r1, 0;
	mov.f32 	%f66, 0f00000000;
	@%p5 bra 	$L__BB0_5;
$L__BB0_4:
	add.s32 	%r26, %r2, %r3;
	add.s32 	%r27, %r26, -100;
	mul.wide.s32 	%rd18, %r27, 4;
	add.s64 	%rd19, %rd1, %rd18;
	ld.global.f32 	%f66, [%rd19];
$L__BB0_5:
	setp.ne.s32 	%p6, %r2, 0;
	@%p6 bra 	$L__BB0_15;
	mul.f32 	%f25, %f1, 0f417B3334;
	mul.f32 	%f8, %f25, 0f3E800000;
	mul.f32 	%f26, %f8, 0f3F22F983;
	cvt.rni.s32.f32 	%r50, %f26;
	cvt.rn.f32.s32 	%f27, %r50;
	fma.rn.f32 	%f28, %f27, 0fBFC90FDA, %f8;
	fma.rn.f32 	%f29, %f27, 0fB3A22168, %f28;
	fma.rn.f32 	%f67, %f27, 0fA7C234C5, %f29;
	abs.f32 	%f10, %f8;
	setp.ltu.f32 	%p7, %f10, 0f47CE4780;
	@%p7 bra 	$L__BB0_14;
	setp.neu.f32 	%p8, %f10, 0f7F800000;
	@%p8 bra 	$L__BB0_9;
	mov.f32 	%f32, 0f00000000;
	mul.rn.f32 	%f67, %f8, %f32;
	mov.b32 	%r50, 0;
	bra.uni 	$L__BB0_14;
$L__BB0_9:
	mov.b32 	%r5, %f8;
	shl.b32 	%r29, %r5, 8;
	or.b32  	%r6, %r29, -2147483648;
	mov.b64 	%rd33, 0;
	mov.b32 	%r47, 0;
	mov.u64 	%rd31, __cudart_i2opi_f;
	mov.u64 	%rd32, %rd2;
$L__BB0_10:
	.pragma "nounroll";
	ld.global.nc.u32 	%r30, [%rd31];
	mad.wide.u32 	%rd22, %r30, %r6, %rd33;
	shr.u64 	%rd33, %rd22, 32;
	st.local.u32 	[%rd32], %rd22;
	add.s32 	%r47, %r47, 1;
	add.s64 	%rd32, %rd32, 4;
	add.s64 	%rd31, %rd31, 4;
	setp.ne.s32 	%p9, %r47, 6;
	@%p9 bra 	$L__BB0_10;
	shr.u32 	%r31, %r5, 23;
	st.local.u32 	[%rd2+24], %rd33;
	and.b32  	%r9, %r31, 31;
	and.b32  	%r32, %r31, 224;
	add.s32 	%r33, %r32, -128;
	shr.u32 	%r34, %r33, 5;
	mul.wide.u32 	%rd23, %r34, 4;
	sub.s64 	%rd10, %rd2, %rd23;
	ld.local.u32 	%r48, [%rd10+24];
	ld.local.u32 	%r49, [%rd10+20];
	setp.eq.s32 	%p10, %r9, 0;
	@%p10 bra 	$L__BB0_13;
	shf.l.wrap.b32 	%r48, %r49, %r48, %r9;
	ld.local.u32 	%r35, [%rd10+16];
	shf.l.wrap.b32 	%r49, %r35, %r49, %r9;
$L__BB0_13:
	shr.u32 	%r36, %r48, 30;
	shf.l.wrap.b32 	%r37, %r49, %r48, 2;
	shl.b32 	%r38, %r49, 2;
	shr.u32 	%r39, %r37, 31;
	add.s32 	%r50, %r39, %r36;
	shr.s32 	%r40, %r37, 31;
	xor.b32  	%r41, %r40, %r37;
	xor.b32  	%r42, %r40, %r38;
	cvt.u64.u32 	%rd24, %r41;
	shl.b64 	%rd25, %rd24, 32;
	cvt.u64.u32 	%rd26, %r42;
	or.b64  	%rd27, %rd25, %rd26;
	cvt.rn.f64.s64 	%fd1, %rd27;
	mul.f64 	%fd2, %fd1, 0d3BF921FB54442D19;
	cvt.rn.f32.f64 	%f30, %fd2;
	neg.f32 	%f31, %f30;
	setp.lt.s32 	%p11, %r37, 0;
	selp.f32 	%f67, %f31, %f30, %p11;
$L__BB0_14:
	mul.rn.f32 	%f33, %f67, %f67;
	and.b32  	%r44, %r50, 1;
	setp.eq.b32 	%p12, %r44, 1;
	selp.f32 	%f34, 0f3F800000, %f67, %p12;
	fma.rn.f32 	%f35, %f33, %f34, 0f00000000;
	fma.rn.f32 	%f36, %f33, 0f37CBAC00, 0fBAB607ED;
	selp.f32 	%f37, %f36, 0fB94D4153, %p12;
	selp.f32 	%f38, 0f3D2AAABB, 0f3C0885E4, %p12;
	fma.rn.f32 	%f39, %f37, %f33, %f38;
	selp.f32 	%f40, 0fBEFFFFFF, 0fBE2AAAA8, %p12;
	fma.rn.f32 	%f41, %f39, %f33, %f40;
	fma.rn.f32 	%f42, %f41, %f35, %f34;
	and.b32  	%r45, %r50, 2;
	setp.eq.s32 	%p13, %r45, 0;
	mov.f32 	%f43, 0f00000000;
	sub.f32 	%f44, %f43, %f42;
	selp.f32 	%f45, %f42, %f44, %p13;
	fma.rn.f32 	%f46, %f45, 0f3E99999A, 0f3F333333;
	mul.f32 	%f68, %f46, 0f42C80000;
	bra.uni 	$L__BB0_16;
$L__BB0_15:
	ld.global.f32 	%f68, [%rd3+-4];
$L__BB0_16:
	setp.ne.s32 	%p14, %r2, 99;
	@%p14 bra 	$L__BB0_18;
	mul.f32 	%f47, %f1, 0f3E800000;
	abs.f32 	%f48, %f47;
	lg2.approx.f32 	%f49, %f48;
	mul.f32 	%f50, %f49, 0fBF2AAAAB;
	ex2.approx.ftz.f32 	%f51, %f50;
	mul.f32 	%f52, %f48, %f51;
	neg.f32 	%f53, %f52;
	mul.f32 	%f54, %f51, %f53;
	fma.rn.f32 	%f55, %f52, %f54, 0f3F800000;
	mul.f32 	%f56, %f55, 0f3EAAAAAB;
	fma.rn.f32 	%f57, %f52, %f56, %f52;
	add.f32 	%f58, %f47, %f47;
	setp.eq.f32 	%p15, %f58, %f47;
	selp.f32 	%f59, %f58, %f57, %p15;
	mul.f32 	%f69, %f59, 0f42C80000;
	bra.uni 	$L__BB0_19;
$L__BB0_18:
	ld.global.f32 	%f69, [%rd3+4];
$L__BB0_19:
	add.f32 	%f60, %f65, %f66;
	add.f32 	%f61, %f60, %f68;
	add.f32 	%f62, %f61, %f69;
	mul.f32 	%f63, %f62, 0f3E800000;
	add.s32 	%r46, %r3, %r2;
	cvta.to.global.u64 	%rd28, %rd11;
	mul.wide.s32 	%rd29, %r46, 4;
	add.s64 	%rd30, %rd28, %rd29;
	st.global.f32 	[%rd30], %f63;
$L__BB0_20:
	ret;

}


// ===== COMPILED SASS (sm_100) =====

	.target	sm_100

	.elftype	@"ET_EXEC"


//--------------------- .note.nv.tkinfo           --------------------------
	.section	.note.nv.tkinfo,"",@"SHT_NOTE"
	.sectionflags	@"SHF_NOTE_NV_TKINFO"
	.tkinfo
        /*0018*/ 	.word	0x00000002
        /*0030*/ 	.string	""
        /*0030*/ 	.string	"ptxas"
        /*0030*/ 	.string	"Cuda compilation tools, release 13.0, V13.0.88"
        /*0030*/ 	.string	"Build cuda_13.0.r13.0/compiler.36424714_0"
        /*0030*/ 	.string	"-arch sm_100 -m 64 "



//--------------------- .note.nv.cuinfo           --------------------------
	.section	.note.nv.cuinfo,"",@"SHT_NOTE"
	.sectionflags	@"SHF_NOTE_NV_CUINFO"
        /*0018*/ 	.short	0x0002
        /*001a*/ 	.short	0x0064
        /*001c*/ 	.short	0x0082
	.zero		2


//--------------------- .nv.info                  --------------------------
	.section	.nv.info,"",@"SHT_CUDA_INFO"
	.align	4


	//----- nvinfo : EIATTR_REGCOUNT
	.align		4
        /*0000*/ 	.byte	0x04, 0x2f
        /*0002*/ 	.short	(.L_2 - .L_1)
	.align		4
.L_1:
        /*0004*/ 	.word	index@(_Z12JacobiKernelPfS_)
        /*0008*/ 	.word	0x00000018


	//----- nvinfo : EIATTR_FRAME_SIZE
	.align		4
.L_2:
        /*000c*/ 	.byte	0x04, 0x11
        /*000e*/ 	.short	(.L_4 - .L_3)
	.align		4
.L_3:
        /*0010*/ 	.word	index@($__internal_0_$__cuda_sm20_sqrt_rn_f32_slowpath)
        /*0014*/ 	.word	0x00000000


	//----- nvinfo : EIATTR_FRAME_SIZE
	.align		4
.L_4:
        /*0018*/ 	.byte	0x04, 0x11
        /*001a*/ 	.short	(.L_6 - .L_5)
	.align		4
.L_5:
        /*001c*/ 	.word	index@(_Z12JacobiKernelPfS_)
        /*0020*/ 	.word	0x00000000


	//----- nvinfo : EIATTR_MIN_STACK_SIZE
	.align		4
.L_6:
        /*0024*/ 	.byte	0x04, 0x12
        /*0026*/ 	.short	(.L_8 - .L_7)
	.align		4
.L_7:
        /*0028*/ 	.word	index@(_Z12JacobiKernelPfS_)
        /*002c*/ 	.word	0x00000000
.L_8:


//--------------------- .nv.compat                --------------------------
	.section	.nv.compat,"",@"SHT_CUDA_COMPAT_INFO"
	.align	4
        /*0000*/ 	.byte	0x02, 0x09, 0x00, 0x00, 0x02, 0x02, 0x01, 0x00, 0x02, 0x05, 0x05, 0x00, 0x03, 0x07, 0x01, 0x01
        /*0010*/ 	.byte	0x02, 0x03, 0x00, 0x00, 0x02, 0x06, 0x01, 0x00, 0x04, 0x0b, 0x08, 0x00, 0x01, 0x00, 0x00, 0x00
        /*0020*/ 	.byte	0x00, 0x00, 0x00, 0x00


//--------------------- .nv.info._Z12JacobiKernelPfS_ --------------------------
	.section	.nv.info._Z12JacobiKernelPfS_,"",@"SHT_CUDA_INFO"
	.sectionflags	@""
	.align	4


	//----- nvinfo : EIATTR_CUDA_API_VERSION
	.align		4
        /*0000*/ 	.byte	0x04, 0x37
        /*0002*/ 	.short	(.L_10 - .L_9)
.L_9:
        /*0004*/ 	.word	0x00000082


	//----- nvinfo : EIATTR_KPARAM_INFO
	.align		4
.L_10:
        /*0008*/ 	.byte	0x04, 0x17
        /*000a*/ 	.short	(.L_12 - .L_11)
.L_11:
        /*000c*/ 	.word	0x00000000
        /*0010*/ 	.short	0x0001
        /*0012*/ 	.short	0x0008
        /*0014*/ 	.byte	0x00, 0xf5, 0x21, 0x00


	//----- nvinfo : EIATTR_KPARAM_INFO
	.align		4
.L_12:
        /*0018*/ 	.byte	0x04, 0x17
        /*001a*/ 	.short	(.L_14 - .L_13)
.L_13:
        /*001c*/ 	.word	0x00000000
        /*0020*/ 	.short	0x0000
        /*0022*/ 	.short	0x0000
        /*0024*/ 	.byte	0x00, 0xf5, 0x21, 0x00


	//----- nvinfo : EIATTR_SPARSE_MMA_MASK
	.align		4
.L_14:
        /*0028*/ 	.byte	0x03, 0x50
        /*002a*/ 	.short	0x0000


	//----- nvinfo : EIATTR_MAXREG_COUNT
	.align		4
        /*002c*/ 	.byte	0x03, 0x1b
        /*002e*/ 	.short	0x00ff


	//----- nvinfo : EIATTR_MERCURY_ISA_VERSION
	.align		4
        /*0030*/ 	.byte	0x03, 0x5f
        /*0032*/ 	.short	0x0101


	//----- nvinfo : EIATTR_VRC_CTA_INIT_COUNT
	.align		4
        /*0034*/ 	.byte	0x02, 0x4a
	.zero		1
	.zero		1


	//----- nvinfo : EIATTR_EXIT_INSTR_OFFSETS
	.align		4
        /*0038*/ 	.byte	0x04, 0x1c
        /*003a*/ 	.short	(.L_16 - .L_15)


	//   ....[0]....
.L_15:
        /*003c*/ 	.word	0x000000b0


	//   ....[1]....
        /*0040*/ 	.word	0x00000d30


	//----- nvinfo : EIATTR_CRS_STACK_SIZE
	.align		4
.L_16:
        /*0044*/ 	.byte	0x04, 0x1e
        /*0046*/ 	.short	(.L_18 - .L_17)
.L_17:
        /*0048*/ 	.word	0x00000000


	//----- nvinfo : EIATTR_CBANK_PARAM_SIZE
	.align		4
.L_18:
        /*004c*/ 	.byte	0x03, 0x19
        /*004e*/ 	.short	0x0010


	//----- nvinfo : EIATTR_PARAM_CBANK
	.align		4
        /*0050*/ 	.byte	0x04, 0x0a
        /*0052*/ 	.short	(.L_20 - .L_19)
	.align		4
.L_19:
        /*0054*/ 	.word	index@(.nv.constant0._Z12JacobiKernelPfS_)
        /*0058*/ 	.short	0x0380
        /*005a*/ 	.short	0x0010


	//----- nvinfo : EIATTR_SW_WAR
	.align		4
.L_20:
        /*005c*/ 	.byte	0x04, 0x36
        /*005e*/ 	.short	(.L_22 - .L_21)
.L_21:
        /*0060*/ 	.word	0x00000008
.L_22:


//--------------------- .nv.callgraph             --------------------------
	.section	.nv.callgraph,"",@"SHT_CUDA_CALLGRAPH"
	.align	4
	.sectionentsize	8
	.align		4
        /*0000*/ 	.word	0x00000000
	.align		4
        /*0004*/ 	.word	0xffffffff
	.align		4
        /*0008*/ 	.word	0x00000000
	.align		4
        /*000c*/ 	.word	0xfffffffe
	.align		4
        /*0010*/ 	.word	0x00000000
	.align		4
        /*0014*/ 	.word	0xfffffffd
	.align		4
        /*0018*/ 	.word	0x00000000
	.align		4
        /*001c*/ 	.word	0xfffffffc


//--------------------- .nv.constant4             --------------------------
	.section	.nv.constant4,"a",@progbits
	.align	8
	.align		8
.nv.constant4:
        /*0000*/ 	.dword	__cudart_i2opi_f


//--------------------- .text._Z12JacobiKernelPfS_ --------------------------
	.section	.text._Z12JacobiKernelPfS_,"ax",@progbits
	.align	128
        .global         _Z12JacobiKernelPfS_
        .type           _Z12JacobiKernelPfS_,@function
        .size           _Z12JacobiKernelPfS_,(.L_x_18 - _Z12JacobiKernelPfS_)
        .other          _Z12JacobiKernelPfS_,@"STO_CUDA_ENTRY STV_DEFAULT"
_Z12JacobiKernelPfS_:
.text._Z12JacobiKernelPfS_:
[----:B------:R-:W-:Y:S01]  /*0000*/  LDC R1, c[0x0][0x37c] ;  /* 0x0000df00ff017b82 */ /* 0x000fe20000000800 */
[----:B------:R-:W0:Y:S07]  /*0010*/  S2R R5, SR_TID.X ;  /* 0x0000000000057919 */ /* 0x000e2e0000002100 */
[----:B------:R-:W1:Y:S01]  /*0020*/  LDC R0, c[0x0][0x364] ;  /* 0x0000d900ff007b82 */ /* 0x000e620000000800 */
[----:B------:R-:W1:Y:S07]  /*0030*/  S2R R3, SR_TID.Y ;  /* 0x0000000000037919 */ /* 0x000e6e0000002200 */
[----:B------:R-:W0:Y:S08]  /*0040*/  S2UR UR5, SR_CTAID.X ;  /* 0x00000000000579c3 */ /* 0x000e300000002500 */
[----:B------:R-:W0:Y:S08]  /*0050*/  LDC R4, c[0x0][0x360] ;  /* 0x0000d800ff047b82 */ /* 0x000e300000000800 */
[----:B------:R-:W1:Y:S01]  /*0060*/  S2UR UR4, SR_CTAID.Y ;  /* 0x00000000000479c3 */ /* 0x000e620000002600 */
[----:B0-----:R-:W-:-:S05]  /*0070*/  IMAD R4, R4, UR5, R5 ;  /* 0x0000000504047c24 */ /* 0x001fca000f8e0205 */
[----:B------:R-:W-:Y:S01]  /*0080*/  ISETP.GT.AND P0, PT, R4, 0x63, PT ;  /* 0x000000630400780c */ /* 0x000fe20003f04270 */
[----:B-1----:R-:W-:-:S05]  /*0090*/  IMAD R0, R0, UR4, R3 ;  /* 0x0000000400007c24 */ /* 0x002fca000f8e0203 */
[----:B------:R-:W-:-:S13]  /*00a0*/  ISETP.GT.U32.OR P0, PT, R0, 0x63, P0 ;  /* 0x000000630000780c */ /* 0x000fda0000704470 */
[----:B------:R-:W-:Y:S05]  /*00b0*/  @P0 EXIT ;  /* 0x000000000000094d */ /* 0x000fea0003800000 */
[----:B------:R-:W0:Y:S01]  /*00c0*/  LDCU.64 UR4, c[0x0][0x388] ;  /* 0x00007100ff0477ac */ /* 0x000e220008000a00 */
[C---:B------:R-:W-:Y:S01]  /*00d0*/  IMAD R5, R0.reuse, 0x64, RZ ;  /* 0x0000006400057824 */ /* 0x040fe200078e02ff */
[----:B------:R-:W-:Y:S01]  /*00e0*/  BSSY.RECONVERGENT B1, `(.L_x_0) ;  /* 0x0000027000017945 */ /* 0x000fe20003800200 */
[----:B------:R-:W-:Y:S01]  /*00f0*/  VIADD R3, R0, 0x1 ;  /* 0x0000000100037836 */ /* 0x000fe20000000000 */
[----:B------:R-:W1:Y:S02]  /*0100*/  LDCU.64 UR6, c[0x0][0x358] ;  /* 0x00006b00ff0677ac */ /* 0x000e640008000a00 */
[----:B------:R-:W-:Y:S01]  /*0110*/  BSSY.RELIABLE B0, `(.L_x_1) ;  /* 0x000001f000007945 */ /* 0x000fe20003800100 */
[C---:B------:R-:W-:Y:S02]  /*0120*/  IADD3 R7, P0, PT, R4.reuse, R5, RZ ;  /* 0x0000000504077210 */ /* 0x040fe40007f1e0ff */
[----:B------:R-:W-:Y:S02]  /*0130*/  I2FP.F32.U32 R6, R3 ;  /* 0x0000000300067245 */ /* 0x000fe40000201000 */
[----:B------:R-:W-:-:S02]  /*0140*/  LEA.HI.X.SX32 R8, R4, RZ, 0x1, P0 ;  /* 0x000000ff04087211 */ /* 0x000fc400000f0eff */
[----:B------:R-:W-:Y:S01]  /*0150*/  ISETP.NE.AND P0, PT, R0, 0x63, PT ;  /* 0x000000630000780c */ /* 0x000fe20003f05270 */
[----:B------:R-:W-:Y:S01]  /*0160*/  FMUL R6, R6, 0.0099009899422526359558 ;  /* 0x3c2237c306067820 */ /* 0x000fe20000400000 */
[----:B0-----:R-:W-:-:S04]  /*0170*/  LEA R2, P1, R7, UR4, 0x2 ;  /* 0x0000000407027c11 */ /* 0x001fc8000f8210ff */
[----:B------:R-:W-:-:S07]  /*0180*/  LEA.HI.X R3, R7, UR5, R8, 0x2, P1 ;  /* 0x0000000507037c11 */ /* 0x000fce00088f1408 */
[----:B-1----:R-:W-:Y:S05]  /*0190*/  @P0 BRA `(.L_x_2) ;  /* 0x0000000000440947 */ /* 0x002fea0003800000 */
[----:B------:R-:W-:Y:S01]  /*01a0*/  VIADD R0, R4, 0x1 ;  /* 0x0000000104007836 */ /* 0x000fe20000000000 */
[----:B------:R-:W-:Y:S04]  /*01b0*/  BSSY.RECONVERGENT B2, `(.L_x_3) ;  /* 0x000000e000027945 */ /* 0x000fe80003800200 */
[----:B------:R-:W-:-:S05]  /*01c0*/  I2FP.F32.S32 R0, R0 ;  /* 0x0000000000007245 */ /* 0x000fca0000201400 */
[----:B------:R-:W-:-:S04]  /*01d0*/  FMUL.D4 R0, R0, 0.0099009899422526359558 ;  /* 0x3c2237c300007820 */ /* 0x000fc80000200000 */
[----:B------:R0:W1:Y:S01]  /*01e0*/  MUFU.RSQ R7, R0 ;  /* 0x0000000000077308 */ /* 0x0000620000001400 */
[----:B------:R-:W-:-:S04]  /*01f0*/  IADD3 R8, PT, PT, R0, -0xd000000, RZ ;  /* 0xf300000000087810 */ /* 0x000fc80007ffe0ff */
[----:B------:R-:W-:-:S13]  /*0200*/  ISETP.GT.U32.AND P0, PT, R8, 0x727fffff, PT ;  /* 0x727fffff0800780c */ /* 0x000fda0003f04070 */
[----:B01----:R-:W-:Y:S05]  /*0210*/  @!P0 BRA `(.L_x_4) ;  /* 0x00000000000c8947 */ /* 0x003fea0003800000 */
[----:B------:R-:W-:-:S07]  /*0220*/  MOV R12, 0x240 ;  /* 0x00000240000c7802 */ /* 0x000fce0000000f00 */
[----:B------:R-:W-:Y:S05]  /*0230*/  CALL.REL.NOINC `($__internal_0_$__cuda_sm20_sqrt_rn_f32_slowpath) ;  /* 0x0000000800c07944 */ /* 0x000fea0003c00000 */
[----:B------:R-:W-:Y:S05]  /*0240*/  BRA `(.L_x_5) ;  /* 0x0000000000107947 */ /* 0x000fea0003800000 */
.L_x_4:
[----:B------:R-:W-:Y:S01]  /*0250*/  FMUL.FTZ R9, R0, R7 ;  /* 0x0000000700097220 */ /* 0x000fe20000410000 */
[----:B------:R-:W-:-:S03]  /*0260*/  FMUL.FTZ R7, R7, 0.5 ;  /* 0x3f00000007077820 */ /* 0x000fc60000410000 */
[----:B------:R-:W-:-:S04]  /*0270*/  FFMA R0, -R9, R9, R0 ;  /* 0x0000000909007223 */ /* 0x000fc80000000100 */
[----:B------:R-:W-:-:S07]  /*0280*/  FFMA R7, R0, R7, R9 ;  /* 0x0000000700077223 */ /* 0x000fce0000000009 */
.L_x_5:
[----:B------:R-:W-:Y:S05]  /*0290*/  BSYNC.RECONVERGENT B2 ;  /* 0x0000000000027941 */ /* 0x000fea0003800200 */
.L_x_3:
[----:B------:R-:W-:Y:S05]  /*02a0*/  BRA `(.L_x_6) ;  /* 0x0000000000147947 */ /* 0x000fea0003800000 */
.L_x_2:
[----:B------:R0:W5:Y:S01]  /*02b0*/  LDG.E R7, desc[UR6][R2.64+0x190] ;  /* 0x0001900602077981 */ /* 0x000162000c1e1900 */
[----:B------:R-:W-:Y:S01]  /*02c0*/  ISETP.NE.AND P0, PT, R0, RZ, PT ;  /* 0x000000ff0000720c */ /* 0x000fe20003f05270 */
[----:B------:R-:W-:-:S12]  /*02d0*/  IMAD.MOV.U32 R8, RZ, RZ, RZ ;  /* 0x000000ffff087224 */ /* 0x000fd800078e00ff */
[----:B------:R-:W-:Y:S05]  /*02e0*/  @!P0 BREAK.RELIABLE B0 ;  /* 0x0000000000008942 */ /* 0x000fea0003800100 */
[----:B0-----:R-:W-:Y:S05]  /*02f0*/  @!P0 BRA `(.L_x_7) ;  /* 0x0000000000148947 */ /* 0x001fea0003800000 */
.L_x_6:
[----:B------:R-:W-:Y:S05]  /*0300*/  BSYNC.RELIABLE B0 ;  /* 0x0000000000007941 */ /* 0x000fea0003800100 */
.L_x_1:
[----:B------:R-:W0:Y:S01]  /*0310*/  LDC.64 R8, c[0x0][0x388] ;  /* 0x0000e200ff087b82 */ /* 0x000e220000000a00 */
[----:B------:R-:W-:-:S05]  /*0320*/  IADD3 R11, PT, PT, R4, -0x64, R5 ;  /* 0xffffff9c040b7810 */ /* 0x000fca0007ffe005 */
[----:B0-----:R-:W-:-:S06]  /*0330*/  IMAD.WIDE R8, R11, 0x4, R8 ;  /* 0x000000040b087825 */ /* 0x001fcc00078e0208 */
[----:B------:R0:W5:Y:S02]  /*0340*/  LDG.E R8, desc[UR6][R8.64] ;  /* 0x0000000608087981 */ /* 0x000164000c1e1900 */
.L_x_7:
[----:B------:R-:W-:Y:S05]  /*0350*/  BSYNC.RECONVERGENT B1 ;  /* 0x0000000000017941 */ /* 0x000fea0003800200 */
.L_x_0:
[----:B------:R-:W-:Y:S05]  /*0360*/  WARPSYNC.ALL ;  /* 0x0000000000007948 */ /* 0x000fea0003800000 */
[----:B------:R-:W-:Y:S01]  /*0370*/  ISETP.NE.AND P0, PT, R4, RZ, PT ;  /* 0x000000ff0400720c */ /* 0x000fe20003f05270 */
[----:B------:R-:W-:-:S12]  /*0380*/  BSSY.RECONVERGENT B1, `(.L_x_8) ;  /* 0x000007d000017945 */ /* 0x000fd80003800200 */
[----:B------:R-:W-:Y:S05]  /*0390*/  @P0 BRA `(.L_x_9) ;  /* 0x0000000400e80947 */ /* 0x000fea0003800000 */
[----:B0-----:R-:W-:Y:S01]  /*03a0*/  FMUL.D4 R9, R6, 15.700000762939453125 ;  /* 0x417b333406097820 */ /* 0x001fe20000200000 */
[----:B------:R-:W-:Y:S03]  /*03b0*/  BSSY.RECONVERGENT B2, `(.L_x_10) ;  /* 0x0000063000027945 */ /* 0x000fe60003800200 */
[C---:B------:R-:W-:Y:S01]  /*03c0*/  FMUL R0, R9.reuse, 0.63661974668502807617 ;  /* 0x3f22f98309007820 */ /* 0x040fe20000400000 */
[----:B------:R-:W-:-:S05]  /*03d0*/  FSETP.GE.AND P0, PT, |R9|, 105615, PT ;  /* 0x47ce47800900780b */ /* 0x000fca0003f06200 */
[----:B------:R-:W0:Y:S02]  /*03e0*/  F2I.NTZ R0, R0 ;  /* 0x0000000000007305 */ /* 0x000e240000203100 */
[----:B0-----:R-:W-:-:S05]  /*03f0*/  I2FP.F32.S32 R10, R0 ;  /* 0x00000000000a7245 */ /* 0x001fca0000201400 */
[----:B------:R-:W-:-:S04]  /*0400*/  FFMA R11, R10, -1.5707962512969970703, R9 ;  /* 0xbfc90fda0a0b7823 */ /* 0x000fc80000000009 */
[----:B------:R-:W-:-:S04]  /*0410*/  FFMA R11, R10, -7.5497894158615963534e-08, R11 ;  /* 0xb3a221680a0b7823 */ /* 0x000fc8000000000b */
[----:B------:R-:W-:Y:S01]  /*0420*/  FFMA R14, R10, -5.3903029534742383927e-15, R11 ;  /* 0xa7c234c50a0e7823 */ /* 0x000fe2000000000b */
[----:B------:R-:W-:Y:S06]  /*0430*/  @!P0 BRA `(.L_x_11) ;  /* 0x0000000400688947 */ /* 0x000fec0003800000 */
[----:B------:R-:W-:-:S13]  /*0440*/  FSETP.NEU.AND P0, PT, |R9|, +INF , PT ;  /* 0x7f8000000900780b */ /* 0x000fda0003f0d200 */
[----:B------:R-:W-:Y:S01]  /*0450*/  @!P0 FMUL R14, RZ, R9 ;  /* 0x00000009ff0e8220 */ /* 0x000fe20000400000 */
[----:B------:R-:W-:Y:S01]  /*0460*/  @!P0 IMAD.MOV.U32 R0, RZ, RZ, RZ ;  /* 0x000000ffff008224 */ /* 0x000fe200078e00ff */
[----:B------:R-:W-:Y:S06]  /*0470*/  @!P0 BRA `(.L_x_11) ;  /* 0x0000000400588947 */ /* 0x000fec0003800000 */
[----:B------:R-:W-:Y:S01]  /*0480*/  SHF.L.U32 R10, R9, 0x8, RZ ;  /* 0x00000008090a7819 */ /* 0x000fe200000006ff */
[----:B------:R-:W-:Y:S01]  /*0490*/  IMAD.MOV.U32 R0, RZ, RZ, RZ ;  /* 0x000000ffff007224 */ /* 0x000fe200078e00ff */
[----:B------:R-:W0:Y:S01]  /*04a0*/  LDCU.64 UR8, c[0x4][URZ] ;  /* 0x01000000ff0877ac */ /* 0x000e220008000a00 */
[----:B------:R-:W-:Y:S01]  /*04b0*/  IMAD.MOV.U32 R21, RZ, RZ, RZ ;  /* 0x000000ffff157224 */ /* 0x000fe200078e00ff */
[----:B------:R-:W-:Y:S01]  /*04c0*/  LOP3.LUT R15, R10, 0x80000000, RZ, 0xfc, !PT ;  /* 0x800000000a0f7812 */ /* 0x000fe200078efcff */
[----:B------:R-:W-:Y:S01]  /*04d0*/  UMOV UR5, URZ ;  /* 0x000000ff00057c82 */ /* 0x000fe20008000000 */
[----:B------:R-:W-:-:S05]  /*04e0*/  UMOV UR4, URZ ;  /* 0x000000ff00047c82 */ /* 0x000fca0008000000 */
.L_x_12:
[----:B0-----:R-:W-:Y:S01]  /*04f0*/  MOV R10, UR8 ;  /* 0x00000008000a7c02 */ /* 0x001fe20008000f00 */
[----:B------:R-:W-:-:S05]  /*0500*/  IMAD.U32 R11, RZ, RZ, UR9 ;  /* 0x00000009ff0b7e24 */ /* 0x000fca000f8e00ff */
[----:B------:R-:W2:Y:S01]  /*0510*/  LDG.E.CONSTANT R10, desc[UR6][R10.64] ;  /* 0x000000060a0a7981 */ /* 0x000ea2000c1e9900 */
[----:B------:R-:W-:Y:S01]  /*0520*/  UIADD3 UR4, UPT, UPT, UR4, 0x1, URZ ;  /* 0x0000000104047890 */ /* 0x000fe2000fffe0ff */
[C---:B------:R-:W-:Y:S01]  /*0530*/  ISETP.EQ.AND P0, PT, R21.reuse, RZ, PT ;  /* 0x000000ff1500720c */ /* 0x040fe20003f02270 */
[----:B------:R-:W-:Y:S01]  /*0540*/  UIADD3 UR8, UP1, UPT, UR8, 0x4, URZ ;  /* 0x0000000408087890 */ /* 0x000fe2000ff3e0ff */
[C---:B------:R-:W-:Y:S01]  /*0550*/  ISETP.EQ.AND P1, PT, R21.reuse, 0x4, PT ;  /* 0x000000041500780c */ /* 0x040fe20003f22270 */
[----:B------:R-:W-:Y:S01]  /*0560*/  UISETP.NE.AND UP0, UPT, UR4, 0x6, UPT ;  /* 0x000000060400788c */ /* 0x000fe2000bf05270 */
[C---:B------:R-:W-:Y:S01]  /*0570*/  ISETP.EQ.AND P2, PT, R21.reuse, 0x8, PT ;  /* 0x000000081500780c */ /* 0x040fe20003f42270 */
[----:B------:R-:W-:Y:S01]  /*0580*/  UIADD3.X UR9, UPT, UPT, URZ, UR9, URZ, UP1, !UPT ;  /* 0x00000009ff097290 */ /* 0x000fe20008ffe4ff */
[C---:B------:R-:W-:Y:S02]  /*0590*/  ISETP.EQ.AND P3, PT, R21.reuse, 0xc, PT ;  /* 0x0000000c1500780c */ /* 0x040fe40003f62270 */
[----:B------:R-:W-:-:S02]  /*05a0*/  ISETP.EQ.AND P4, PT, R21, 0x10, PT ;  /* 0x000000101500780c */ /* 0x000fc40003f82270 */
[C---:B------:R-:W-:Y:S01]  /*05b0*/  ISETP.EQ.AND P5, PT, R21.reuse, 0x14, PT ;  /* 0x000000141500780c */ /* 0x040fe20003fa2270 */
[----:B------:R-:W-:Y:S02]  /*05c0*/  VIADD R21, R21, 0x4 ;  /* 0x0000000415157836 */ /* 0x000fe40000000000 */
[----:B--2---:R-:W-:-:S03]  /*05d0*/  IMAD.WIDE.U32 R12, R10, R15, RZ ;  /* 0x0000000f0a0c7225 */ /* 0x004fc600078e00ff */
[----:B------:R-:W-:-:S04]  /*05e0*/  IADD3 R12, P6, PT, R12, R0, RZ ;  /* 0x000000000c0c7210 */ /* 0x000fc80007fde0ff */
[----:B------:R-:W-:Y:S01]  /*05f0*/  IADD3.X R0, PT, PT, R13, UR5, RZ, P6, !PT ;  /* 0x000000050d007c10 */ /* 0x000fe2000b7fe4ff */
[--C-:B------:R-:W-:Y:S01]  /*0600*/  @P0 IMAD.MOV.U32 R14, RZ, RZ, R12.reuse ;  /* 0x000000ffff0e0224 */ /* 0x100fe200078e000c */
[-C--:B------:R-:W-:Y:S01]  /*0610*/  @P1 MOV R20, R12.reuse ;  /* 0x0000000c00141202 */ /* 0x080fe20000000f00 */
[--C-:B------:R-:W-:Y:S01]  /*0620*/  @P2 IMAD.MOV.U32 R19, RZ, RZ, R12.reuse ;  /* 0x000000ffff132224 */ /* 0x100fe200078e000c */
[----:B------:R-:W-:Y:S01]  /*0630*/  @P4 MOV R17, R12 ;  /* 0x0000000c00114202 */ /* 0x000fe20000000f00 */
[--C-:B------:R-:W-:Y:S02]  /*0640*/  @P3 IMAD.MOV.U32 R18, RZ, RZ, R12.reuse ;  /* 0x000000ffff123224 */ /* 0x100fe400078e000c */
[----:B------:R-:W-:Y:S01]  /*0650*/  @P5 IMAD.MOV.U32 R16, RZ, RZ, R12 ;  /* 0x000000ffff105224 */ /* 0x000fe200078e000c */
[----:B------:R-:W-:Y:S06]  /*0660*/  BRA.U UP0, `(.L_x_12) ;  /* 0xfffffffd00a07547 */ /* 0x000fec000b83ffff */
[----:B------:R-:W-:Y:S01]  /*0670*/  SHF.R.U32.HI R10, RZ, 0x17, R9 ;  /* 0x00000017ff0a7819 */ /* 0x000fe20000011609 */
[----:B------:R-:W-:Y:S03]  /*0680*/  BSSY.RECONVERGENT B3, `(.L_x_13) ;  /* 0x0000027000037945 */ /* 0x000fe60003800200 */
[C---:B------:R-:W-:Y:S02]  /*0690*/  LOP3.LUT R9, R10.reuse, 0xe0, RZ, 0xc0, !PT ;  /* 0x000000e00a097812 */ /* 0x040fe400078ec0ff */
[----:B------:R-:W-:Y:S02]  /*06a0*/  LOP3.LUT P6, RZ, R10, 0x1f, RZ, 0xc0, !PT ;  /* 0x0000001f0aff7812 */ /* 0x000fe400078cc0ff */
[----:B------:R-:W-:-:S04]  /*06b0*/  IADD3 R9, PT, PT, R9, -0x80, RZ ;  /* 0xffffff8009097810 */ /* 0x000fc80007ffe0ff */
[----:B------:R-:W-:-:S05]  /*06c0*/  SHF.R.U32.HI R9, RZ, 0x5, R9 ;  /* 0x00000005ff097819 */ /* 0x000fca0000011609 */
[----:B------:R-:W-:-:S05]  /*06d0*/  IMAD.U32 R12, R9, -0x4, RZ ;  /* 0xfffffffc090c7824 */ /* 0x000fca00078e00ff */
[C---:B------:R-:W-:Y:S02]  /*06e0*/  ISETP.EQ.AND P3, PT, R12.reuse, -0x18, PT ;  /* 0xffffffe80c00780c */ /* 0x040fe40003f62270 */
[C---:B------:R-:W-:Y:S02]  /*06f0*/  ISETP.EQ.AND P4, PT, R12.reuse, -0x14, PT ;  /* 0xffffffec0c00780c */ /* 0x040fe40003f82270 */
[C---:B------:R-:W-:Y:S02]  /*0700*/  ISETP.EQ.AND P2, PT, R12.reuse, -0x10, PT ;  /* 0xfffffff00c00780c */ /* 0x040fe40003f42270 */
[C---:B------:R-:W-:Y:S02]  /*0710*/  ISETP.EQ.AND P1, PT, R12.reuse, -0xc, PT ;  /* 0xfffffff40c00780c */ /* 0x040fe40003f22270 */
[C---:B------:R-:W-:Y:S02]  /*0720*/  ISETP.EQ.AND P0, PT, R12.reuse, -0x8, PT ;  /* 0xfffffff80c00780c */ /* 0x040fe40003f02270 */
[----:B------:R-:W-:-:S03]  /*0730*/  ISETP.EQ.AND P5, PT, R12, RZ, PT ;  /* 0x000000ff0c00720c */ /* 0x000fc60003fa2270 */
[----:B------:R-:W-:Y:S01]  /*0740*/  @P3 IMAD.MOV.U32 R9, RZ, RZ, R14 ;  /* 0x000000ffff093224 */ /* 0x000fe200078e000e */
[C---:B------:R-:W-:Y:S01]  /*0750*/  ISETP.EQ.AND P3, PT, R12.reuse, -0x4, PT ;  /* 0xfffffffc0c00780c */ /* 0x040fe20003f62270 */
[--C-:B------:R-:W-:Y:S01]  /*0760*/  @P4 IMAD.MOV.U32 R9, RZ, RZ, R20.reuse ;  /* 0x000000ffff094224 */ /* 0x100fe200078e0014 */
[----:B------:R-:W-:Y:S01]  /*0770*/  @P4 MOV R11, R14 ;  /* 0x0000000e000b4202 */ /* 0x000fe20000000f00 */
[----:B------:R-:W-:Y:S01]  /*0780*/  @P2 IMAD.MOV.U32 R11, RZ, RZ, R20 ;  /* 0x000000ffff0b2224 */ /* 0x000fe200078e0014 */
[----:B------:R-:W-:Y:S01]  /*0790*/  ISETP.EQ.AND P4, PT, R12, 0x4, PT ;  /* 0x000000040c00780c */ /* 0x000fe20003f82270 */
[----:B------:R-:W-:Y:S01]  /*07a0*/  @P1 IMAD.MOV.U32 R11, RZ, RZ, R19 ;  /* 0x000000ffff0b1224 */ /* 0x000fe200078e0013 */
[----:B------:R-:W-:Y:S01]  /*07b0*/  @P2 MOV R9, R19 ;  /* 0x0000001300092202 */ /* 0x000fe20000000f00 */
[----:B------:R-:W-:Y:S01]  /*07c0*/  @P1 IMAD.MOV.U32 R9, RZ, RZ, R18 ;  /* 0x000000ffff091224 */ /* 0x000fe200078e0012 */
[----:B------:R-:W-:Y:S01]  /*07d0*/  @P0 MOV R11, R18 ;  /* 0x00000012000b0202 */ /* 0x000fe20000000f00 */
[----:B------:R-:W-:-:S04]  /*07e0*/  @P0 IMAD.MOV.U32 R9, RZ, RZ, R17 ;  /* 0x000000ffff090224 */ /* 0x000fc800078e0011 */
[----:B------:R-:W-:Y:S01]  /*07f0*/  @P3 IMAD.MOV.U32 R11, RZ, RZ, R17 ;  /* 0x000000ffff0b3224 */ /* 0x000fe200078e0011 */
[----:B------:R-:W-:Y:S01]  /*0800*/  @P3 MOV R9, R16 ;  /* 0x0000001000093202 */ /* 0x000fe20000000f00 */
[----:B------:R-:W-:Y:S02]  /*0810*/  @P5 IMAD.MOV.U32 R11, RZ, RZ, R16 ;  /* 0x000000ffff0b5224 */ /* 0x000fe400078e0010 */
[----:B------:R-:W-:Y:S01]  /*0820*/  @P5 IMAD.MOV.U32 R9, RZ, RZ, R0 ;  /* 0x000000ffff095224 */ /* 0x000fe200078e0000 */
[----:B------:R-:W-:Y:S01]  /*0830*/  @P4 MOV R11, R0 ;  /* 0x00000000000b4202 */ /* 0x000fe20000000f00 */
[----:B------:R-:W-:Y:S06]  /*0840*/  @!P6 BRA `(.L_x_14) ;  /* 0x000000000028e947 */ /* 0x000fec0003800000 */
[----:B------:R-:W-:Y:S01]  /*0850*/  @P1 IMAD.MOV.U32 R14, RZ, RZ, R20 ;  /* 0x000000ffff0e1224 */ /* 0x000fe200078e0014 */
[----:B------:R-:W-:Y:S01]  /*0860*/  LOP3.LUT R10, R10, 0x1f, RZ, 0xc0, !PT ;  /* 0x0000001f0a0a7812 */ /* 0x000fe200078ec0ff */
[----:B------:R-:W-:Y:S01]  /*0870*/  @P0 IMAD.MOV.U32 R14, RZ, RZ, R19 ;  /* 0x000000ffff0e0224 */ /* 0x000fe200078e0013 */
[----:B------:R-:W-:Y:S02]  /*0880*/  ISETP.EQ.AND P0, PT, R12, 0x8, PT ;  /* 0x000000080c00780c */ /* 0x000fe40003f02270 */
[----:B------:R-:W-:Y:S01]  /*0890*/  @P3 MOV R14, R18 ;  /* 0x00000012000e3202 */ /* 0x000fe20000000f00 */
[----:B------:R-:W-:Y:S01]  /*08a0*/  @P5 IMAD.MOV.U32 R14, RZ, RZ, R17 ;  /* 0x000000ffff0e5224 */ /* 0x000fe200078e0011 */
[----:B------:R-:W-:Y:S01]  /*08b0*/  SHF.L.W.U32.HI R9, R11, R10, R9 ;  /* 0x0000000a0b097219 */ /* 0x000fe20000010e09 */
[----:B------:R-:W-:-:S08]  /*08c0*/  @P4 IMAD.MOV.U32 R14, RZ, RZ, R16 ;  /* 0x000000ffff0e4224 */ /* 0x000fd000078e0010 */
[----:B------:R-:W-:-:S04]  /*08d0*/  @P0 MOV R14, R0 ;  /* 0x00000000000e0202 */ /* 0x000fc80000000f00 */
[----:B------:R-:W-:-:S07]  /*08e0*/  SHF.L.W.U32.HI R11, R14, R10, R11 ;  /* 0x0000000a0e0b7219 */ /* 0x000fce0000010e0b */
.L_x_14:
[----:B------:R-:W-:Y:S05]  /*08f0*/  BSYNC.RECONVERGENT B3 ;  /* 0x0000000000037941 */ /* 0x000fea0003800200 */
.L_x_13:
[C---:B------:R-:W-:Y:S01]  /*0900*/  SHF.L.W.U32.HI R15, R11.reuse, 0x2, R9 ;  /* 0x000000020b0f7819 */ /* 0x040fe20000010e09 */
[----:B------:R-:W-:Y:S01]  /*0910*/  IMAD.SHL.U32 R11, R11, 0x4, RZ ;  /* 0x000000040b0b7824 */ /* 0x000fe200078e00ff */
[----:B------:R-:W-:Y:S01]  /*0920*/  UMOV UR4, 0x54442d19 ;  /* 0x54442d1900047882 */ /* 0x000fe20000000000 */
[----:B------:R-:W-:Y:S01]  /*0930*/  UMOV UR5, 0x3bf921fb ;  /* 0x3bf921fb00057882 */ /* 0x000fe20000000000 */
[----:B------:R-:W-:Y:S02]  /*0940*/  SHF.R.S32.HI R0, RZ, 0x1f, R15 ;  /* 0x0000001fff007819 */ /* 0x000fe4000001140f */
[----:B------:R-:W-:Y:S02]  /*0950*/  ISETP.GE.AND P0, PT, R15, RZ, PT ;  /* 0x000000ff0f00720c */ /* 0x000fe40003f06270 */
[C---:B------:R-:W-:Y:S02]  /*0960*/  LOP3.LUT R12, R0.reuse, R11, RZ, 0x3c, !PT ;  /* 0x0000000b000c7212 */ /* 0x040fe400078e3cff */
[----:B------:R-:W-:-:S02]  /*0970*/  LOP3.LUT R13, R0, R15, RZ, 0x3c, !PT ;  /* 0x0000000f000d7212 */ /* 0x000fc400078e3cff */
[----:B------:R-:W-:Y:S02]  /*0980*/  SHF.R.U32.HI R0, RZ, 0x1e, R9 ;  /* 0x0000001eff007819 */ /* 0x000fe40000011609 */
[----:B------:R-:W0:Y:S02]  /*0990*/  I2F.F64.S64 R10, R12 ;  /* 0x0000000c000a7312 */ /* 0x000e240000301c00 */
[----:B------:R-:W-:Y:S01]  /*09a0*/  LEA.HI R0, R15, R0, RZ, 0x1 ;  /* 0x000000000f007211 */ /* 0x000fe200078f08ff */
[----:B0-----:R-:W-:-:S10]  /*09b0*/  DMUL R10, R10, UR4 ;  /* 0x000000040a0a7c28 */ /* 0x001fd40008000000 */
[----:B------:R-:W0:Y:S02]  /*09c0*/  F2F.F32.F64 R10, R10 ;  /* 0x0000000a000a7310 */ /* 0x000e240000301000 */
[----:B0-----:R-:W-:-:S07]  /*09d0*/  FSEL R14, -R10, R10, !P0 ;  /* 0x0000000a0a0e7208 */ /* 0x001fce0004000100 */
.L_x_11:
[----:B------:R-:W-:Y:S05]  /*09e0*/  BSYNC.RECONVERGENT B2 ;  /* 0x0000000000027941 */ /* 0x000fea0003800200 */
.L_x_10:
[----:B------:R-:W-:Y:S02]  /*09f0*/  IMAD.MOV.U32 R10, RZ, RZ, 0x37cbac00 ;  /* 0x37cbac00ff0a7424 */ /* 0x000fe400078e00ff */
[----:B------:R-:W-:Y:S01]  /*0a00*/  FMUL R9, R14, R14 ;  /* 0x0000000e0e097220 */ /* 0x000fe20000400000 */
[C---:B------:R-:W-:Y:S01]  /*0a10*/  LOP3.LUT R11, R0.reuse, 0x1, RZ, 0xc0, !PT ;  /* 0x00000001000b7812 */ /* 0x040fe200078ec0ff */
[----:B------:R-:W-:Y:S01]  /*0a20*/  IMAD.MOV.U32 R13, RZ, RZ, 0x3effffff ;  /* 0x3effffffff0d7424 */ /* 0x000fe200078e00ff */
[----:B------:R-:W-:Y:S01]  /*0a30*/  MOV R12, 0x3d2aaabb ;  /* 0x3d2aaabb000c7802 */ /* 0x000fe20000000f00 */
[----:B------:R-:W-:Y:S01]  /*0a40*/  FFMA R10, R9, R10, -0.0013887860113754868507 ;  /* 0xbab607ed090a7423 */ /* 0x000fe2000000000a */
[----:B------:R-:W-:Y:S02]  /*0a50*/  ISETP.NE.U32.AND P0, PT, R11, 0x1, PT ;  /* 0x000000010b00780c */ /* 0x000fe40003f05070 */
[----:B------:R-:W-:Y:S02]  /*0a60*/  LOP3.LUT P1, RZ, R0, 0x2, RZ, 0xc0, !PT ;  /* 0x0000000200ff7812 */ /* 0x000fe4000782c0ff */
[----:B------:R-:W-:-:S02]  /*0a70*/  FSEL R10, R10, -0.00019574658654164522886, !P0 ;  /* 0xb94d41530a0a7808 */ /* 0x000fc40004000000 */
[----:B------:R-:W-:Y:S02]  /*0a80*/  FSEL R12, R12, 0.0083327032625675201416, !P0 ;  /* 0x3c0885e40c0c7808 */ /* 0x000fe40004000000 */
[----:B------:R-:W-:Y:S02]  /*0a90*/  FSEL R0, R14, 1, P0 ;  /* 0x3f8000000e007808 */ /* 0x000fe40000000000 */
[----:B------:R-:W-:Y:S01]  /*0aa0*/  FSEL R13, -R13, -0.16666662693023681641, !P0 ;  /* 0xbe2aaaa80d0d7808 */ /* 0x000fe20004000100 */
[C---:B------:R-:W-:Y:S02]  /*0ab0*/  FFMA R10, R9.reuse, R10, R12 ;  /* 0x0000000a090a7223 */ /* 0x040fe4000000000c */
[C---:B------:R-:W-:Y:S02]  /*0ac0*/  FFMA R11, R9.reuse, R0, RZ ;  /* 0x00000000090b7223 */ /* 0x040fe400000000ff */
[----:B------:R-:W-:Y:S01]  /*0ad0*/  FFMA R10, R9, R10, R13 ;  /* 0x0000000a090a7223 */ /* 0x000fe2000000000d */
[----:B------:R-:W-:-:S03]  /*0ae0*/  IMAD.MOV.U32 R9, RZ, RZ, 0x3e99999a ;  /* 0x3e99999aff097424 */ /* 0x000fc600078e00ff */
[----:B------:R-:W-:-:S04]  /*0af0*/  FFMA R0, R11, R10, R0 ;  /* 0x0000000a0b007223 */ /* 0x000fc80000000000 */
[----:B------:R-:W-:-:S04]  /*0b00*/  @P1 FADD R0, RZ, -R0 ;  /* 0x80000000ff001221 */ /* 0x000fc80000000000 */
[----:B------:R-:W-:-:S04]  /*0b10*/  FFMA R0, R0, R9, 0.69999998807907104492 ;  /* 0x3f33333300007423 */ /* 0x000fc80000000009 */
[----:B------:R-:W-:Y:S01]  /*0b20*/  FMUL R0, R0, 100 ;  /* 0x42c8000000007820 */ /* 0x000fe20000400000 */
[----:B------:R-:W-:Y:S06]  /*0b30*/  BRA `(.L_x_15) ;  /* 0x0000000000047947 */ /* 0x000fec0003800000 */
.L_x_9:
[----:B------:R1:W5:Y:S02]  /*0b40*/  LDG.E R0, desc[UR6][R2.64+-0x4] ;  /* 0xfffffc0602007981 */ /* 0x000364000c1e1900 */
.L_x_15:
[----:B------:R-:W-:Y:S05]  /*0b50*/  BSYNC.RECONVERGENT B1 ;  /* 0x0000000000017941 */ /* 0x000fea0003800200 */
.L_x_8:
[----:B------:R-:W-:Y:S02]  /*0b60*/  ISETP.NE.AND P0, PT, R4, 0x63, PT ;  /* 0x000000630400780c */ /* 0x000fe40003f05270 */
[----:B------:R-:W-:-:S11]  /*0b70*/  PLOP3.LUT P2, PT, PT, PT, PT, 0x8, 0x80 ;  /* 0x000000000080781c */ /* 0x000fd60003f4e170 */
[----:B------:R-:W-:-:S04]  /*0b80*/  @!P0 FMUL R6, R6, 0.25 ;  /* 0x3e80000006068820 */ /* 0x000fc80000400000 */
[C---:B0-----:R-:W-:Y:S01]  /*0b90*/  @!P0 FMUL R9, |R6|.reuse, 16777216 ;  /* 0x4b80000006098820 */ /* 0x041fe20000400200 */
[C---:B------:R-:W-:Y:S01]  /*0ba0*/  @!P0 FSETP.GEU.AND P1, PT, |R6|.reuse, 1.175494350822287508e-38, PT ;  /* 0x008000000600880b */ /* 0x040fe20003f2e200 */
[----:B------:R-:W-:-:S03]  /*0bb0*/  @!P0 FADD R13, R6, R6 ;  /* 0x00000006060d8221 */ /* 0x000fc60000000000 */
[-C--:B------:R-:W-:Y:S02]  /*0bc0*/  @!P0 FSEL R9, R9, |R6|.reuse, !P1 ;  /* 0x4000000609098208 */ /* 0x080fe40004800000 */
[----:B------:R-:W-:Y:S02]  /*0bd0*/  FSETP.GEU.OR P1, PT, |R6|, 1.175494350822287508e-38, P0 ;  /* 0x008000000600780b */ /* 0x000fe4000072e600 */
[----:B------:R-:W0:Y:S11]  /*0be0*/  @!P0 MUFU.LG2 R10, R9 ;  /* 0x00000009000a8308 */ /* 0x000e360000000c00 */
[----:B0-----:R-:W-:Y:S01]  /*0bf0*/  @!P1 FADD R10, R10, -24 ;  /* 0xc1c000000a0a9421 */ /* 0x001fe20000000000 */
[----:B------:R-:W-:-:S03]  /*0c00*/  @!P0 FSETP.NEU.AND P1, PT, R13, R6, PT ;  /* 0x000000060d00820b */ /* 0x000fc60003f2d000 */
[----:B------:R-:W-:Y:S01]  /*0c10*/  @!P0 FMUL R10, R10, -0.6666666865348815918 ;  /* 0xbf2aaaab0a0a8820 */ /* 0x000fe20000400000 */
[----:B------:R-:W-:-:S03]  /*0c20*/  @!P0 PLOP3.LUT P2, PT, P1, PT, PT, 0x80, 0x8 ;  /* 0x000000000008881c */ /* 0x000fc60000f4f070 */
[----:B------:R-:W0:Y:S02]  /*0c30*/  @!P0 MUFU.EX2 R11, R10 ;  /* 0x0000000a000b8308 */ /* 0x000e240000000800 */
[----:B0-----:R-:W-:-:S04]  /*0c40*/  @!P0 FMUL R6, |R6|, R11 ;  /* 0x0000000b06068220 */ /* 0x001fc80000400200 */
[----:B------:R-:W-:-:S04]  /*0c50*/  @!P0 FMUL R11, R11, -R6 ;  /* 0x800000060b0b8220 */ /* 0x000fc80000400000 */
[----:B------:R-:W-:-:S04]  /*0c60*/  @!P0 FFMA R11, R6, R11, 1 ;  /* 0x3f800000060b8423 */ /* 0x000fc8000000000b */
[----:B------:R-:W-:-:S04]  /*0c70*/  @!P0 FMUL R11, R11, 0.3333333432674407959 ;  /* 0x3eaaaaab0b0b8820 */ /* 0x000fc80000400000 */
[----:B------:R-:W-:Y:S02]  /*0c80*/  @P2 FFMA R13, R6, R11, R6 ;  /* 0x0000000b060d2223 */ /* 0x000fe40000000006 */
[----:B------:R-:W0:Y:S02]  /*0c90*/  LDC.64 R10, c[0x0][0x380] ;  /* 0x0000e000ff0a7b82 */ /* 0x000e240000000a00 */
[----:B------:R-:W-:-:S06]  /*0ca0*/  @!P0 FMUL R13, R13, 100 ;  /* 0x42c800000d0d8820 */ /* 0x000fcc0000400000 */
[----:B------:R-:W2:Y:S01]  /*0cb0*/  @P0 LDG.E R13, desc[UR6][R2.64+0x4] ;  /* 0x00000406020d0981 */ /* 0x000ea2000c1e1900 */
[----:B-----5:R-:W-:Y:S01]  /*0cc0*/  FADD R7, R8, R7 ;  /* 0x0000000708077221 */ /* 0x020fe20000000000 */
[----:B------:R-:W-:-:S03]  /*0cd0*/  IADD3 R5, PT, PT, R4, R5, RZ ;  /* 0x0000000504057210 */ /* 0x000fc60007ffe0ff */
[----:B------:R-:W-:Y:S02]  /*0ce0*/  FADD R0, R7, R0 ;  /* 0x0000000007007221 */ /* 0x000fe40000000000 */
[----:B0-----:R-:W-:-:S04]  /*0cf0*/  IMAD.WIDE R4, R5, 0x4, R10 ;  /* 0x0000000405047825 */ /* 0x001fc800078e020a */
[----:B--2---:R-:W-:-:S04]  /*0d00*/  FADD R0, R0, R13 ;  /* 0x0000000d00007221 */ /* 0x004fc80000000000 */
[----:B------:R-:W-:-:S05]  /*0d10*/  FMUL R7, R0, 0.25 ;  /* 0x3e80000000077820 */ /* 0x000fca0000400000 */
[----:B------:R-:W-:Y:S01]  /*0d20*/  STG.E desc[UR6][R4.64], R7 ;  /* 0x0000000704007986 */ /* 0x000fe2000c101906 */
[----:B------:R-:W-:Y:S05]  /*0d30*/  EXIT ;  /* 0x000000000000794d */ /* 0x000fea0003800000 */
        .weak           $__internal_0_$__cuda_sm20_sqrt_rn_f32_slowpath
        .type           $__internal_0_$__cuda_sm20_sqrt_rn_f32_slowpath,@function
        .size           $__internal_0_$__cuda_sm20_sqrt_rn_f32_slowpath,(.L_x_18 - $__internal_0_$__cuda_sm20_sqrt_rn_f32_slowpath)
$__internal_0_$__cuda_sm20_sqrt_rn_f32_slowpath:
[----:B------:R-:W-:-:S13]  /*0d40*/  LOP3.LUT P0, RZ, R0, 0x7fffffff, RZ, 0xc0, !PT ;  /* 0x7fffffff00ff7812 */ /* 0x000fda000780c0ff */
[----:B------:R-:W-:Y:S01]  /*0d50*/  @!P0 IMAD.MOV.U32 R7, RZ, RZ, R0 ;  /* 0x000000ffff078224 */ /* 0x000fe200078e0000 */
[----:B------:R-:W-:Y:S06]  /*0d60*/  @!P0 BRA `(.L_x_16) ;  /* 0x0000000000408947 */ /* 0x000fec0003800000 */
[----:B------:R-:W-:-:S13]  /*0d70*/  FSETP.GEU.FTZ.AND P0, PT, R0, RZ, PT ;  /* 0x000000ff0000720b */ /* 0x000fda0003f1e000 */
[----:B------:R-:W-:Y:S01]  /*0d80*/  @!P0 IMAD.MOV.U32 R7, RZ, RZ, 0x7fffffff ;  /* 0x7fffffffff078424 */ /* 0x000fe200078e00ff */
[----:B------:R-:W-:Y:S06]  /*0d90*/  @!P0 BRA `(.L_x_16) ;  /* 0x0000000000348947 */ /* 0x000fec0003800000 */
[----:B------:R-:W-:-:S13]  /*0da0*/  FSETP.GTU.FTZ.AND P0, PT, |R0|, +INF , PT ;  /* 0x7f8000000000780b */ /* 0x000fda0003f1c200 */
[----:B------:R-:W-:Y:S01]  /*0db0*/  @P0 FADD.FTZ R7, R0, 1 ;  /* 0x3f80000000070421 */ /* 0x000fe20000010000 */
[----:B------:R-:W-:Y:S06]  /*0dc0*/  @P0 BRA `(.L_x_16) ;  /* 0x0000000000280947 */ /* 0x000fec0003800000 */
[----:B------:R-:W-:-:S13]  /*0dd0*/  FSETP.NEU.FTZ.AND P0, PT, |R0|, +INF , PT ;  /* 0x7f8000000000780b */ /* 0x000fda0003f1d200 */
[----:B------:R-:W-:-:S04]  /*0de0*/  @P0 FFMA R8, R0, 1.84467440737095516160e+19, RZ ;  /* 0x5f80000000080823 */ /* 0x000fc800000000ff */
[----:B------:R-:W0:Y:S02]  /*0df0*/  @P0 MUFU.RSQ R7, R8 ;  /* 0x0000000800070308 */ /* 0x000e240000001400 */
[----:B0-----:R-:W-:Y:S01]  /*0e00*/  @P0 FMUL.FTZ R9, R8, R7 ;  /* 0x0000000708090220 */ /* 0x001fe20000410000 */
[----:B------:R-:W-:Y:S01]  /*0e10*/  @P0 FMUL.FTZ R11, R7, 0.5 ;  /* 0x3f000000070b0820 */ /* 0x000fe20000410000 */
[----:B------:R-:W-:Y:S02]  /*0e20*/  @!P0 MOV R7, R0 ;  /* 0x0000000000078202 */ /* 0x000fe40000000f00 */
[----:B------:R-:W-:-:S04]  /*0e30*/  @P0 FADD.FTZ R10, -R9, -RZ ;  /* 0x800000ff090a0221 */ /* 0x000fc80000010100 */
[----:B------:R-:W-:-:S04]  /*0e40*/  @P0 FFMA R10, R9, R10, R8 ;  /* 0x0000000a090a0223 */ /* 0x000fc80000000008 */
[----:B------:R-:W-:-:S04]  /*0e50*/  @P0 FFMA R10, R10, R11, R9 ;  /* 0x0000000b0a0a0223 */ /* 0x000fc80000000009 */
[----:B------:R-:W-:-:S07]  /*0e60*/  @P0 FMUL.FTZ R7, R10, 2.3283064365386962891e-10 ;  /* 0x2f8000000a070820 */ /* 0x000fce0000410000 */
.L_x_16:
[----:B------:R-:W-:Y:S02]  /*0e70*/  HFMA2 R9, -RZ, RZ, 0, 0 ;  /* 0x00000000ff097431 */ /* 0x000fe400000001ff */
[----:B------:R-:W-:-:S04]  /*0e80*/  IMAD.MOV.U32 R8, RZ, RZ, R12 ;  /* 0x000000ffff087224 */ /* 0x000fc800078e000c */
[----:B------:R-:W-:Y:S05]  /*0e90*/  RET.REL.NODEC R8 `(_Z12JacobiKernelPfS_) ;  /* 0xfffffff008587950 */ /* 0x000fea0003c3ffff */
.L_x_17:
[----:B------:R-:W-:-:S00]  /*0ea0*/  BRA `(.L_x_17) ;  /* 0xfffffffc00fc7947 */ /* 0x000fc0000383ffff */
[----:B------:R-:W-:-:S00]  /*0eb0*/  NOP ;  /* 0x0000000000007918 */ /* 0x000fc00000000000 */
        /* <DEDUP_REMOVED lines=12> */
.L_x_18:


//--------------------- .nv.global.init           --------------------------
	.section	.nv.global.init,"aw",@progbits
	.align	4
.nv.global.init:
	.type		__cudart_i2opi_f,@object
	.size		__cudart_i2opi_f,(.L_0 - __cudart_i2opi_f)
__cudart_i2opi_f:
        /*0000*/ 	.byte	0x41, 0x90, 0x43, 0x3c, 0x99, 0x95, 0x62, 0xdb, 0xc0, 0xdd, 0x34, 0xf5, 0xd1, 0x57, 0x27, 0xfc
        /*0010*/ 	.byte	0x29, 0x15, 0x44, 0x4e, 0x6e, 0x83, 0xf9, 0xa2
.L_0:


//--------------------- .nv.shared.reserved.0     --------------------------
	.section	.nv.shared.reserved.0,"aw",@nobits
	.weak		__nv_reservedSMEM_offset_0_alias
	.size		__nv_reservedSMEM_offset_0_alias, 0, 64
	.other		__nv_reservedSMEM_offset_0_alias,@"STO_CUDA_RESERVED_SHARED STV_DEFAULT"
__nv_reservedSMEM_offset_0_alias:
	.zero		0
	.zero		64


//--------------------- .nv.constant0._Z12JacobiKernelPfS_ --------------------------
	.section	.nv.constant0._Z12JacobiKernelPfS_,"a",@progbits
	.sectionflags	@""
	.align	4
.nv.constant0._Z12JacobiKernelPfS_:
	.zero		912


//--------------------- SYMBOLS --------------------------

	.type		.nv.reservedSmem.offset0,@object
	.size		.nv.reservedSmem.offset0,0x4
